	.headerflags	@"EF_CUDA_TEXMODE_UNIFIED EF_CUDA_64BIT_ADDRESS EF_CUDA_ACCELERATORS EF_CUDA_SM90 EF_CUDA_VIRTUAL_SM(EF_CUDA_SM90)"
	.elftype	@"ET_EXEC"


//--------------------- .nv.info                  --------------------------
	.section	.nv.info,"",@"SHT_CUDA_INFO"
	.align	4


	//----- nvinfo : EIATTR_REGCOUNT
	.align		4
        /*0000*/ 	.byte	0x04, 0x2f
        /*0002*/ 	.short	(.L_3 - .L_2)
	.align		4
.L_2:
        /*0004*/ 	.word	index@(triton_poi_fused__native_batch_norm_legit_no_training_add_relu_28)
        /*0008*/ 	.word	0x00000012


	//----- nvinfo : EIATTR_MIN_STACK_SIZE
	.align		4
.L_3:
        /*000c*/ 	.byte	0x04, 0x12
        /*000e*/ 	.short	(.L_5 - .L_4)
	.align		4
.L_4:
        /*0010*/ 	.word	index@(triton_poi_fused__native_batch_norm_legit_no_training_add_relu_28)
        /*0014*/ 	.word	0x00000000


	//----- nvinfo : EIATTR_FRAME_SIZE
	.align		4
.L_5:
        /*0018*/ 	.byte	0x04, 0x11
        /*001a*/ 	.short	(.L_7 - .L_6)
	.align		4
.L_6:
        /*001c*/ 	.word	index@(triton_poi_fused__native_batch_norm_legit_no_training_add_relu_28)
        /*0020*/ 	.word	0x00000000


	//----- nvinfo : EIATTR_MIN_STACK_SIZE
	.align		4
.L_7:
        /*0024*/ 	.byte	0x04, 0x12
        /*0026*/ 	.short	(.L_9 - .L_8)
	.align		4
.L_8:
        /*0028*/ 	.word	index@(triton_poi_fused__native_batch_norm_legit_no_training_add_relu_28)
        /*002c*/ 	.word	0x00000000
.L_9:


//--------------------- .nv.info.triton_poi_fused__native_batch_norm_legit_no_training_add_relu_28 --------------------------
	.section	.nv.info.triton_poi_fused__native_batch_norm_legit_no_training_add_relu_28,"",@"SHT_CUDA_INFO"
	.sectionflags	@""
	.align	4


	//----- nvinfo : EIATTR_CUDA_API_VERSION
	.align		4
        /*0000*/ 	.byte	0x04, 0x37
        /*0002*/ 	.short	(.L_11 - .L_10)
.L_10:
        /*0004*/ 	.word	0x0000007c


	//----- nvinfo : EIATTR_KPARAM_INFO
	.align		4
.L_11:
        /*0008*/ 	.byte	0x04, 0x17
        /*000a*/ 	.short	(.L_13 - .L_12)
.L_12:
        /*000c*/ 	.word	0x00000000
        /*0010*/ 	.short	0x0007
        /*0012*/ 	.short	0x0038
        /*0014*/ 	.byte	0x00, 0xf0, 0x11, 0x00


	//----- nvinfo : EIATTR_KPARAM_INFO
	.align		4
.L_13:
        /*0018*/ 	.byte	0x04, 0x17
        /*001a*/ 	.short	(.L_15 - .L_14)
.L_14:
        /*001c*/ 	.word	0x00000000
        /*0020*/ 	.short	0x0006
        /*0022*/ 	.short	0x0030
        /*0024*/ 	.byte	0x00, 0xf4, 0x21, 0x00


	//----- nvinfo : EIATTR_KPARAM_INFO
	.align		4
.L_15:
        /*0028*/ 	.byte	0x04, 0x17
        /*002a*/ 	.short	(.L_17 - .L_16)
.L_16:
        /*002c*/ 	.word	0x00000000
        /*0030*/ 	.short	0x0005
        /*0032*/ 	.short	0x0028
        /*0034*/ 	.byte	0x00, 0xf4, 0x21, 0x00


	//----- nvinfo : EIATTR_KPARAM_INFO
	.align		4
.L_17:
        /*0038*/ 	.byte	0x04, 0x17
        /*003a*/ 	.short	(.L_19 - .L_18)
.L_18:
        /*003c*/ 	.word	0x00000000
        /*0040*/ 	.short	0x0004
        /*0042*/ 	.short	0x0020
        /*0044*/ 	.byte	0x00, 0xf4, 0x21, 0x00


	//----- nvinfo : EIATTR_KPARAM_INFO
	.align		4
.L_19:
        /*0048*/ 	.byte	0x04, 0x17
        /*004a*/ 	.short	(.L_21 - .L_20)
.L_20:
        /*004c*/ 	.word	0x00000000
        /*0050*/ 	.short	0x0003
        /*0052*/ 	.short	0x0018
        /*0054*/ 	.byte	0x00, 0xf4, 0x21, 0x00


	//----- nvinfo : EIATTR_KPARAM_INFO
	.align		4
.L_21:
        /*0058*/ 	.byte	0x04, 0x17
        /*005a*/ 	.short	(.L_23 - .L_22)
.L_22:
        /*005c*/ 	.word	0x00000000
        /*0060*/ 	.short	0x0002
        /*0062*/ 	.short	0x0010
        /*0064*/ 	.byte	0x00, 0xf4, 0x21, 0x00


	//----- nvinfo : EIATTR_KPARAM_INFO
	.align		4
.L_23:
        /*0068*/ 	.byte	0x04, 0x17
        /*006a*/ 	.short	(.L_25 - .L_24)
.L_24:
        /*006c*/ 	.word	0x00000000
        /*0070*/ 	.short	0x0001
        /*0072*/ 	.short	0x0008
        /*0074*/ 	.byte	0x00, 0xf4, 0x21, 0x00


	//----- nvinfo : EIATTR_KPARAM_INFO
	.align		4
.L_25:
        /*0078*/ 	.byte	0x04, 0x17
        /*007a*/ 	.short	(.L_27 - .L_26)
.L_26:
        /*007c*/ 	.word	0x00000000
        /*0080*/ 	.short	0x0000
        /*0082*/ 	.short	0x0000
        /*0084*/ 	.byte	0x00, 0xf4, 0x21, 0x00


	//----- nvinfo : EIATTR_SPARSE_MMA_MASK
	.align		4
.L_27:
        /*0088*/ 	.byte	0x03, 0x50
        /*008a*/ 	.short	0x0000


	//----- nvinfo : EIATTR_MAXREG_COUNT
	.align		4
        /*008c*/ 	.byte	0x03, 0x1b
        /*008e*/ 	.short	0x00ff


	//----- nvinfo : EIATTR_EXIT_INSTR_OFFSETS
	.align		4
        /*0090*/ 	.byte	0x04, 0x1c
        /*0092*/ 	.short	(.L_29 - .L_28)


	//   ....[0]....
.L_28:
        /*0094*/ 	.word	0x00000310


	//----- nvinfo : EIATTR_REQNTID
	.align		4
.L_29:
        /*0098*/ 	.byte	0x04, 0x10
        /*009a*/ 	.short	(.L_31 - .L_30)
.L_30:
        /*009c*/ 	.word	0x00000080
        /*00a0*/ 	.word	0x00000001
        /*00a4*/ 	.word	0x00000001


	//----- nvinfo : EIATTR_CBANK_PARAM_SIZE
	.align		4
.L_31:
        /*00a8*/ 	.byte	0x03, 0x19
        /*00aa*/ 	.short	0x003c


	//----- nvinfo : EIATTR_PARAM_CBANK
	.align		4
        /*00ac*/ 	.byte	0x04, 0x0a
        /*00ae*/ 	.short	(.L_33 - .L_32)
	.align		4
.L_32:
        /*00b0*/ 	.word	index@(.nv.constant0.triton_poi_fused__native_batch_norm_legit_no_training_add_relu_28)
        /*00b4*/ 	.short	0x0210
        /*00b6*/ 	.short	0x003c


	//----- nvinfo : EIATTR_SW_WAR
	.align		4
.L_33:
        /*00b8*/ 	.byte	0x04, 0x36
        /*00ba*/ 	.short	(.L_35 - .L_34)
.L_34:
        /*00bc*/ 	.word	0x00000008
.L_35:


//--------------------- .nv.callgraph             --------------------------
	.section	.nv.callgraph,"",@"SHT_CUDA_CALLGRAPH"
	.align	4
	.sectionentsize	8
	.align		4
        /*0000*/ 	.word	0x00000000
	.align		4
        /*0004*/ 	.word	0xffffffff
	.align		4
        /*0008*/ 	.word	0x00000000
	.align		4
        /*000c*/ 	.word	0xfffffffe
	.align		4
        /*0010*/ 	.word	0x00000000
	.align		4
        /*0014*/ 	.word	0xfffffffd
	.align		4
        /*0018*/ 	.word	0x00000000
	.align		4
        /*001c*/ 	.word	0xfffffffc


//--------------------- .nv.constant4             --------------------------
	.section	.nv.constant4,"a",@progbits
	.align	8
	.align		8
.nv.constant4:
        /*0000*/ 	.dword	_$_str
	.align		8
        /*0008*/ 	.dword	_$_str_$_2


//--------------------- .text.triton_poi_fused__native_batch_norm_legit_no_training_add_relu_28 --------------------------
	.section	.text.triton_poi_fused__native_batch_norm_legit_no_training_add_relu_28,"ax",@progbits
	.align	128
        .global         triton_poi_fused__native_batch_norm_legit_no_training_add_relu_28
        .type           triton_poi_fused__native_batch_norm_legit_no_training_add_relu_28,@function
        .size           triton_poi_fused__native_batch_norm_legit_no_training_add_relu_28,(.L_x_1 - triton_poi_fused__native_batch_norm_legit_no_training_add_relu_28)
        .other          triton_poi_fused__native_batch_norm_legit_no_training_add_relu_28,@"STO_CUDA_ENTRY STV_DEFAULT"
triton_poi_fused__native_batch_norm_legit_no_training_add_relu_28:
.text.triton_poi_fused__native_batch_norm_legit_no_training_add_relu_28:
[----:B------:R-:W-:Y:S01]  /*0000*/  LDC R1, c[0x0][0x28] ;  /* 0x00000a00ff017b82 */ /* 0x000fe20000000800 */
[----:B------:R-:W1:Y:S07]  /*0010*/  S2R R0, SR_TID.X ;  /* 0x0000000000007919 */ /* 0x000e6e0000002100 */
[----:B------:R-:W2:Y:S01]  /*0020*/  LDC.64 R8, c[0x0][0x228] ;  /* 0x00008a00ff087b82 */ /* 0x000ea20000000a00 */
[----:B------:R-:W-:Y:S01]  /*0030*/  ULDC.64 UR4, c[0x0][0x208] ;  /* 0x0000820000047ab9 */ /* 0x000fe20000000a00 */
[----:B------:R-:W3:Y:S06]  /*0040*/  S2R R3, SR_CTAID.X ;  /* 0x0000000000037919 */ /* 0x000eec0000002500 */
[----:B------:R-:W4:Y:S08]  /*0050*/  LDC.64 R4, c[0x0][0x218] ;  /* 0x00008600ff047b82 */ /* 0x000f300000000a00 */
[----:B------:R-:W5:Y:S08]  /*0060*/  LDC.64 R6, c[0x0][0x220] ;  /* 0x00008800ff067b82 */ /* 0x000f700000000a00 */
[----:B------:R-:W5:Y:S01]  /*0070*/  LDC.64 R10, c[0x0][0x230] ;  /* 0x00008c00ff0a7b82 */ /* 0x000f620000000a00 */
[----:B-1----:R-:W-:-:S07]  /*0080*/  LOP3.LUT R0, R0, 0x7f, RZ, 0xc0, !PT ;  /* 0x0000007f00007812 */ /* 0x002fce00078ec0ff */
[----:B------:R-:W1:Y:S01]  /*0090*/  LDC.64 R12, c[0x0][0x238] ;  /* 0x00008e00ff0c7b82 */ /* 0x000e620000000a00 */
[----:B---3--:R-:W-:Y:S02]  /*00a0*/  SHF.R.S32.HI R2, RZ, 0x18, R3 ;  /* 0x00000018ff027819 */ /* 0x008fe40000011403 */
[----:B------:R-:W-:Y:S02]  /*00b0*/  LEA R0, R3, R0, 0x7 ;  /* 0x0000000003007211 */ /* 0x000fe400078e38ff */
[----:B------:R-:W-:-:S04]  /*00c0*/  SGXT R3, R2, 0x1 ;  /* 0x000000010203781a */ /* 0x000fc80000000200 */
[----:B------:R-:W-:-:S04]  /*00d0*/  LEA.HI R3, R3, R0, RZ, 0x8 ;  /* 0x0000000003037211 */ /* 0x000fc800078f40ff */
[----:B------:R-:W-:-:S04]  /*00e0*/  LOP3.LUT R3, R3, 0xffffff00, RZ, 0xc0, !PT ;  /* 0xffffff0003037812 */ /* 0x000fc800078ec0ff */
[----:B------:R-:W-:Y:S01]  /*00f0*/  IADD3 R15, R0, -R3, RZ ;  /* 0x80000003000f7210 */ /* 0x000fe20007ffe0ff */
[----:B----4-:R-:W-:Y:S01]  /*0100*/  IMAD.WIDE R4, R0, 0x4, R4 ;  /* 0x0000000400047825 */ /* 0x010fe200078e0204 */
[----:B------:R-:W3:Y:S03]  /*0110*/  LDC.64 R2, c[0x0][0x210] ;  /* 0x00008400ff027b82 */ /* 0x000ee60000000a00 */
[C---:B--2---:R-:W-:Y:S02]  /*0120*/  IMAD.WIDE R8, R15.reuse, 0x4, R8 ;  /* 0x000000040f087825 */ /* 0x044fe400078e0208 */
[----:B------:R-:W2:Y:S04]  /*0130*/  LDG.E R4, desc[UR4][R4.64] ;  /* 0x0000000404047981 */ /* 0x000ea8000c1e1900 */
[----:B------:R1:W4:Y:S01]  /*0140*/  LDG.E.EL R14, desc[UR4][R8.64] ;  /* 0x00000004080e7981 */ /* 0x000322000c2e1900 */
[----:B-----5:R-:W-:-:S04]  /*0150*/  IMAD.WIDE R6, R15, 0x4, R6 ;  /* 0x000000040f067825 */ /* 0x020fc800078e0206 */
[C---:B0-----:R-:W-:Y:S02]  /*0160*/  IMAD.WIDE R10, R15.reuse, 0x4, R10 ;  /* 0x000000040f0a7825 */ /* 0x041fe400078e020a */
[----:B------:R0:W2:Y:S02]  /*0170*/  LDG.E.EL R7, desc[UR4][R6.64] ;  /* 0x0000000406077981 */ /* 0x0000a4000c2e1900 */
[----:B-1----:R-:W-:Y:S02]  /*0180*/  IMAD.WIDE R8, R15, 0x4, R12 ;  /* 0x000000040f087825 */ /* 0x002fe400078e020c */
[----:B------:R-:W5:Y:S04]  /*0190*/  LDG.E.EL R10, desc[UR4][R10.64] ;  /* 0x000000040a0a7981 */ /* 0x000f68000c2e1900 */
[----:B------:R-:W5:Y:S01]  /*01a0*/  LDG.E.EL R9, desc[UR4][R8.64] ;  /* 0x0000000408097981 */ /* 0x000f62000c2e1900 */
[----:B---3--:R-:W-:-:S05]  /*01b0*/  IMAD.WIDE R2, R0, 0x4, R2 ;  /* 0x0000000400027825 */ /* 0x008fca00078e0202 */
[----:B------:R1:W3:Y:S01]  /*01c0*/  LDG.E R12, desc[UR4][R2.64] ;  /* 0x00000004020c7981 */ /* 0x0002e2000c1e1900 */
[----:B0-----:R-:W-:Y:S01]  /*01d0*/  HFMA2.MMA R6, -RZ, RZ, 1.625, 0 ;  /* 0x3e800000ff067435 */ /* 0x001fe200000001ff */
[----:B-1----:R-:W0:Y:S02]  /*01e0*/  LDC.64 R2, c[0x0][0x240] ;  /* 0x00009000ff027b82 */ /* 0x002e240000000a00 */
[----:B0-----:R-:W-:-:S04]  /*01f0*/  IMAD.WIDE R2, R0, 0x4, R2 ;  /* 0x0000000400027825 */ /* 0x001fc800078e0202 */
[----:B----4-:R-:W-:-:S04]  /*0200*/  FADD R14, R14, 9.9999997473787516356e-06 ;  /* 0x3727c5ac0e0e7421 */ /* 0x010fc80000000000 */
[----:B------:R-:W0:Y:S02]  /*0210*/  MUFU.SQRT R13, R14 ;  /* 0x0000000e000d7308 */ /* 0x000e240000002000 */
[C---:B0-----:R-:W-:Y:S02]  /*0220*/  FSETP.GT.AND P0, PT, R13.reuse, 8.50705917302346158658e+37, PT ;  /* 0x7e8000000d00780b */ /* 0x041fe40003f04000 */
[----:B------:R-:W-:-:S11]  /*0230*/  FSETP.GEU.AND P1, PT, R13, 1.175494350822287508e-38, PT ;  /* 0x008000000d00780b */ /* 0x000fd60003f2e000 */
[----:B------:R-:W-:-:S04]  /*0240*/  @P0 FMUL R13, R13, 0.25 ;  /* 0x3e8000000d0d0820 */ /* 0x000fc80000400000 */
[----:B------:R-:W-:-:S06]  /*0250*/  @!P1 FMUL R13, R13, 16777216 ;  /* 0x4b8000000d0d9820 */ /* 0x000fcc0000400000 */
[----:B------:R-:W0:Y:S01]  /*0260*/  MUFU.RCP R13, R13 ;  /* 0x0000000d000d7308 */ /* 0x000e220000001000 */
[----:B------:R-:W-:Y:S01]  /*0270*/  FSEL R6, R6, 1, P0 ;  /* 0x3f80000006067808 */ /* 0x000fe20000000000 */
[----:B--2---:R-:W-:-:S04]  /*0280*/  FADD R4, R4, -R7 ;  /* 0x8000000704047221 */ /* 0x004fc80000000000 */
[----:B------:R-:W-:-:S04]  /*0290*/  @!P1 FMUL R6, R6, 16777216 ;  /* 0x4b80000006069820 */ /* 0x000fc80000400000 */
[----:B0-----:R-:W-:-:S04]  /*02a0*/  FMUL R5, R13, R6 ;  /* 0x000000060d057220 */ /* 0x001fc80000400000 */
[----:B------:R-:W-:-:S04]  /*02b0*/  FMUL R4, R4, R5 ;  /* 0x0000000504047220 */ /* 0x000fc80000400000 */
[----:B-----5:R-:W-:-:S05]  /*02c0*/  FFMA R4, R10, R4, R9 ;  /* 0x000000040a047223 */ /* 0x020fca0000000009 */
[----:B------:R-:W-:-:S04]  /*02d0*/  FSETP.GEU.AND P0, PT, R4, RZ, PT ;  /* 0x000000ff0400720b */ /* 0x000fc80003f0e000 */
[----:B------:R-:W-:-:S05]  /*02e0*/  FSEL R5, R4, RZ, P0 ;  /* 0x000000ff04057208 */ /* 0x000fca0000000000 */
[----:B---3--:R-:W-:-:S05]  /*02f0*/  FADD R5, R12, R5 ;  /* 0x000000050c057221 */ /* 0x008fca0000000000 */
[----:B------:R-:W-:Y:S01]  /*0300*/  STG.E desc[UR4][R2.64], R5 ;  /* 0x0000000502007986 */ /* 0x000fe2000c101904 */
[----:B------:R-:W-:Y:S05]  /*0310*/  EXIT ;  /* 0x000000000000794d */ /* 0x000fea0003800000 */
.L_x_0:
[----:B------:R-:W-:-:S00]  /*0320*/  BRA `(.L_x_0) ;  /* 0xfffffffc00fc7947 */ /* 0x000fc0000383ffff */
[----:B------:R-:W-:-:S00]  /*0330*/  NOP ;  /* 0x0000000000007918 */ /* 0x000fc00000000000 */
        /* <DEDUP_REMOVED lines=12> */
.L_x_1:


//--------------------- .nv.global.init           --------------------------
	.section	.nv.global.init,"aw",@progbits
.nv.global.init:
	.type		_$_str,@object
	.size		_$_str,(_$_str_$_2 - _$_str)
_$_str:
        /*0000*/ 	.byte	0x5f, 0x5f, 0x43, 0x55, 0x44, 0x41, 0x5f, 0x46, 0x54, 0x5a, 0x00
	.type		_$_str_$_2,@object
	.size		_$_str_$_2,(.L_1 - _$_str_$_2)
_$_str_$_2:
        /*000b*/ 	.byte	0x5f, 0x5f, 0x43, 0x55, 0x44, 0x41, 0x5f, 0x50, 0x52, 0x45, 0x43, 0x5f, 0x53, 0x51, 0x52, 0x54
        /*001b*/ 	.byte	0x00
.L_1:


//--------------------- .nv.constant0.triton_poi_fused__native_batch_norm_legit_no_training_add_relu_28 --------------------------
	.section	.nv.constant0.triton_poi_fused__native_batch_norm_legit_no_training_add_relu_28,"a",@progbits
	.sectionflags	@""
	.align	4
.nv.constant0.triton_poi_fused__native_batch_norm_legit_no_training_add_relu_28:
	.zero		588
